//
// Generated by NVIDIA NVVM Compiler
//
// Compiler Build ID: CL-36424714
// Cuda compilation tools, release 13.0, V13.0.88
// Based on NVVM 20.0.0
//

.version 9.0
.target sm_100
.address_size 64

	// .globl	_Z10cuda_pivotiiiiPfPi

.visible .entry _Z10cuda_pivotiiiiPfPi(
	.param .u32 _Z10cuda_pivotiiiiPfPi_param_0,
	.param .u32 _Z10cuda_pivotiiiiPfPi_param_1,
	.param .u32 _Z10cuda_pivotiiiiPfPi_param_2,
	.param .u32 _Z10cuda_pivotiiiiPfPi_param_3,
	.param .u64 .ptr .align 1 _Z10cuda_pivotiiiiPfPi_param_4,
	.param .u64 .ptr .align 1 _Z10cuda_pivotiiiiPfPi_param_5
)
{
	.reg .pred 	%p<7>;
	.reg .b32 	%r<20>;
	.reg .b32 	%f<8>;
	.reg .b64 	%rd<13>;

	ld.param.u32 	%r3, [_Z10cuda_pivotiiiiPfPi_param_0];
	ld.param.u32 	%r6, [_Z10cuda_pivotiiiiPfPi_param_1];
	ld.param.u32 	%r5, [_Z10cuda_pivotiiiiPfPi_param_3];
	ld.param.u64 	%rd2, [_Z10cuda_pivotiiiiPfPi_param_4];
	cvta.to.global.u64 	%rd1, %rd2;
	mov.u32 	%r7, %ctaid.x;
	mov.u32 	%r8, %tid.x;
	mad.lo.s32 	%r1, %r7, %r7, %r8;
	mov.u32 	%r9, %ctaid.y;
	mov.u32 	%r10, %tid.y;
	mad.lo.s32 	%r11, %r9, %r9, %r10;
	setp.eq.s32 	%p1, %r1, %r3;
	setp.eq.s32 	%p2, %r11, %r6;
	or.pred  	%p3, %p1, %p2;
	@%p3 bra 	$L__BB0_2;
	mul.lo.s32 	%r12, %r5, %r3;
	add.s32 	%r13, %r12, %r6;
	mul.wide.s32 	%rd3, %r13, 4;
	add.s64 	%rd4, %rd1, %rd3;
	ld.global.f32 	%f1, [%rd4];
	mul.lo.s32 	%r14, %r5, %r1;
	add.s32 	%r15, %r14, %r6;
	mul.wide.s32 	%rd5, %r15, 4;
	add.s64 	%rd6, %rd1, %rd5;
	ld.global.f32 	%f2, [%rd6];
	div.rn.f32 	%f3, %f2, %f1;
	add.s32 	%r16, %r12, %r11;
	mul.wide.s32 	%rd7, %r16, 4;
	add.s64 	%rd8, %rd1, %rd7;
	ld.global.f32 	%f4, [%rd8];
	mul.f32 	%f5, %f3, %f4;
	add.s32 	%r17, %r14, %r11;
	mul.wide.s32 	%rd9, %r17, 4;
	add.s64 	%rd10, %rd1, %rd9;
	ld.global.f32 	%f6, [%rd10];
	sub.f32 	%f7, %f6, %f5;
	st.global.f32 	[%rd10], %f7;
$L__BB0_2:
	setp.eq.s32 	%p4, %r1, %r3;
	bar.sync 	0;
	setp.ne.s32 	%p5, %r11, %r6;
	or.pred  	%p6, %p4, %p5;
	@%p6 bra 	$L__BB0_4;
	mad.lo.s32 	%r18, %r5, %r1, %r6;
	mul.wide.s32 	%rd11, %r18, 4;
	add.s64 	%rd12, %rd1, %rd11;
	mov.b32 	%r19, 0;
	st.global.u32 	[%rd12], %r19;
$L__BB0_4:
	ret;

}
	// .globl	_Z11cuda2_pivotifPfS_
.visible .entry _Z11cuda2_pivotifPfS_(
	.param .u32 _Z11cuda2_pivotifPfS__param_0,
	.param .f32 _Z11cuda2_pivotifPfS__param_1,
	.param .u64 .ptr .align 1 _Z11cuda2_pivotifPfS__param_2,
	.param .u64 .ptr .align 1 _Z11cuda2_pivotifPfS__param_3
)
{
	.reg .pred 	%p<2>;
	.reg .b32 	%r<6>;
	.reg .b32 	%f<6>;
	.reg .b64 	%rd<8>;

	ld.param.u32 	%r2, [_Z11cuda2_pivotifPfS__param_0];
	ld.param.f32 	%f1, [_Z11cuda2_pivotifPfS__param_1];
	ld.param.u64 	%rd1, [_Z11cuda2_pivotifPfS__param_2];
	ld.param.u64 	%rd2, [_Z11cuda2_pivotifPfS__param_3];
	mov.u32 	%r3, %ctaid.x;
	mov.u32 	%r4, %ntid.x;
	mov.u32 	%r5, %tid.x;
	mad.lo.s32 	%r1, %r3, %r4, %r5;
	setp.ge.s32 	%p1, %r1, %r2;
	@%p1 bra 	$L__BB1_2;
	cvta.to.global.u64 	%rd3, %rd2;
	cvta.to.global.u64 	%rd4, %rd1;
	mul.wide.s32 	%rd5, %r1, 4;
	add.s64 	%rd6, %rd3, %rd5;
	ld.global.f32 	%f2, [%rd6];
	mul.f32 	%f3, %f1, %f2;
	add.s64 	%rd7, %rd4, %rd5;
	ld.global.f32 	%f4, [%rd7];
	sub.f32 	%f5, %f4, %f3;
	st.global.f32 	[%rd7], %f5;
$L__BB1_2:
	ret;

}


// ===== COMPILED SASS (sm_100) =====

	.target	sm_100

	.elftype	@"ET_EXEC"


//--------------------- .note.nv.tkinfo           --------------------------
	.section	.note.nv.tkinfo,"",@"SHT_NOTE"
	.sectionflags	@"SHF_NOTE_NV_TKINFO"
	.tkinfo
        /*0018*/ 	.word	0x00000002
        /*0030*/ 	.string	""
        /*0030*/ 	.string	"ptxas"
        /*0030*/ 	.string	"Cuda compilation tools, release 13.0, V13.0.88"
        /*0030*/ 	.string	"Build cuda_13.0.r13.0/compiler.36424714_0"
        /*0030*/ 	.string	"-arch sm_100 -m 64 "



//--------------------- .note.nv.cuinfo           --------------------------
	.section	.note.nv.cuinfo,"",@"SHT_NOTE"
	.sectionflags	@"SHF_NOTE_NV_CUINFO"
        /*0018*/ 	.short	0x0002
        /*001a*/ 	.short	0x0064
        /*001c*/ 	.short	0x0082
	.zero		2


//--------------------- .nv.info                  --------------------------
	.section	.nv.info,"",@"SHT_CUDA_INFO"
	.align	4


	//----- nvinfo : EIATTR_REGCOUNT
	.align		4
        /*0000*/ 	.byte	0x04, 0x2f
        /*0002*/ 	.short	(.L_1 - .L_0)
	.align		4
.L_0:
        /*0004*/ 	.word	index@(_Z10cuda_pivotiiiiPfPi)
        /*0008*/ 	.word	0x00000010


	//----- nvinfo : EIATTR_FRAME_SIZE
	.align		4
.L_1:
        /*000c*/ 	.byte	0x04, 0x11
        /*000e*/ 	.short	(.L_3 - .L_2)
	.align		4
.L_2:
        /*0010*/ 	.word	index@($__internal_0_$__cuda_sm3x_div_rn_noftz_f32_slowpath)
        /*0014*/ 	.word	0x00000000


	//----- nvinfo : EIATTR_FRAME_SIZE
	.align		4
.L_3:
        /*0018*/ 	.byte	0x04, 0x11
        /*001a*/ 	.short	(.L_5 - .L_4)
	.align		4
.L_4:
        /*001c*/ 	.word	index@(_Z10cuda_pivotiiiiPfPi)
        /*0020*/ 	.word	0x00000000


	//----- nvinfo : EIATTR_REGCOUNT
	.align		4
.L_5:
        /*0024*/ 	.byte	0x04, 0x2f
        /*0026*/ 	.short	(.L_7 - .L_6)
	.align		4
.L_6:
        /*0028*/ 	.word	index@(_Z11cuda2_pivotifPfS_)
        /*002c*/ 	.word	0x0000000a


	//----- nvinfo : EIATTR_FRAME_SIZE
	.align		4
.L_7:
        /*0030*/ 	.byte	0x04, 0x11
        /*0032*/ 	.short	(.L_9 - .L_8)
	.align		4
.L_8:
        /*0034*/ 	.word	index@(_Z11cuda2_pivotifPfS_)
        /*0038*/ 	.word	0x00000000


	//----- nvinfo : EIATTR_MIN_STACK_SIZE
	.align		4
.L_9:
        /*003c*/ 	.byte	0x04, 0x12
        /*003e*/ 	.short	(.L_11 - .L_10)
	.align		4
.L_10:
        /*0040*/ 	.word	index@(_Z11cuda2_pivotifPfS_)
        /*0044*/ 	.word	0x00000000


	//----- nvinfo : EIATTR_MIN_STACK_SIZE
	.align		4
.L_11:
        /*0048*/ 	.byte	0x04, 0x12
        /*004a*/ 	.short	(.L_13 - .L_12)
	.align		4
.L_12:
        /*004c*/ 	.word	index@(_Z10cuda_pivotiiiiPfPi)
        /*0050*/ 	.word	0x00000000
.L_13:


//--------------------- .nv.compat                --------------------------
	.section	.nv.compat,"",@"SHT_CUDA_COMPAT_INFO"
	.align	4
        /*0000*/ 	.byte	0x02, 0x09, 0x00, 0x00, 0x02, 0x02, 0x01, 0x00, 0x02, 0x05, 0x05, 0x00, 0x03, 0x07, 0x01, 0x01
        /*0010*/ 	.byte	0x02, 0x03, 0x00, 0x00, 0x02, 0x06, 0x01, 0x00, 0x04, 0x0b, 0x08, 0x00, 0x01, 0x00, 0x00, 0x00
        /*0020*/ 	.byte	0x00, 0x00, 0x00, 0x00


//--------------------- .nv.info._Z11cuda2_pivotifPfS_ --------------------------
	.section	.nv.info._Z11cuda2_pivotifPfS_,"",@"SHT_CUDA_INFO"
	.sectionflags	@""
	.align	4


	//----- nvinfo : EIATTR_CUDA_API_VERSION
	.align		4
        /*0000*/ 	.byte	0x04, 0x37
        /*0002*/ 	.short	(.L_15 - .L_14)
.L_14:
        /*0004*/ 	.word	0x00000082


	//----- nvinfo : EIATTR_KPARAM_INFO
	.align		4
.L_15:
        /*0008*/ 	.byte	0x04, 0x17
        /*000a*/ 	.short	(.L_17 - .L_16)
.L_16:
        /*000c*/ 	.word	0x00000000
        /*0010*/ 	.short	0x0003
        /*0012*/ 	.short	0x0010
        /*0014*/ 	.byte	0x00, 0xf5, 0x21, 0x00


	//----- nvinfo : EIATTR_KPARAM_INFO
	.align		4
.L_17:
        /*0018*/ 	.byte	0x04, 0x17
        /*001a*/ 	.short	(.L_19 - .L_18)
.L_18:
        /*001c*/ 	.word	0x00000000
        /*0020*/ 	.short	0x0002
        /*0022*/ 	.short	0x0008
        /*0024*/ 	.byte	0x00, 0xf5, 0x21, 0x00


	//----- nvinfo : EIATTR_KPARAM_INFO
	.align		4
.L_19:
        /*0028*/ 	.byte	0x04, 0x17
        /*002a*/ 	.short	(.L_21 - .L_20)
.L_20:
        /*002c*/ 	.word	0x00000000
        /*0030*/ 	.short	0x0001
        /*0032*/ 	.short	0x0004
        /*0034*/ 	.byte	0x00, 0xf0, 0x11, 0x00


	//----- nvinfo : EIATTR_KPARAM_INFO
	.align		4
.L_21:
        /*0038*/ 	.byte	0x04, 0x17
        /*003a*/ 	.short	(.L_23 - .L_22)
.L_22:
        /*003c*/ 	.word	0x00000000
        /*0040*/ 	.short	0x0000
        /*0042*/ 	.short	0x0000
        /*0044*/ 	.byte	0x00, 0xf0, 0x11, 0x00


	//----- nvinfo : EIATTR_SPARSE_MMA_MASK
	.align		4
.L_23:
        /*0048*/ 	.byte	0x03, 0x50
        /*004a*/ 	.short	0x0000


	//----- nvinfo : EIATTR_MAXREG_COUNT
	.align		4
        /*004c*/ 	.byte	0x03, 0x1b
        /*004e*/ 	.short	0x00ff


	//----- nvinfo : EIATTR_MERCURY_ISA_VERSION
	.align		4
        /*0050*/ 	.byte	0x03, 0x5f
        /*0052*/ 	.short	0x0101


	//----- nvinfo : EIATTR_VRC_CTA_INIT_COUNT
	.align		4
        /*0054*/ 	.byte	0x02, 0x4a
	.zero		1
	.zero		1


	//----- nvinfo : EIATTR_EXIT_INSTR_OFFSETS
	.align		4
        /*0058*/ 	.byte	0x04, 0x1c
        /*005a*/ 	.short	(.L_25 - .L_24)


	//   ....[0]....
.L_24:
        /*005c*/ 	.word	0x00000070


	//   ....[1]....
        /*0060*/ 	.word	0x00000120


	//----- nvinfo : EIATTR_CBANK_PARAM_SIZE
	.align		4
.L_25:
        /*0064*/ 	.byte	0x03, 0x19
        /*0066*/ 	.short	0x0018


	//----- nvinfo : EIATTR_PARAM_CBANK
	.align		4
        /*0068*/ 	.byte	0x04, 0x0a
        /*006a*/ 	.short	(.L_27 - .L_26)
	.align		4
.L_26:
        /*006c*/ 	.word	index@(.nv.constant0._Z11cuda2_pivotifPfS_)
        /*0070*/ 	.short	0x0380
        /*0072*/ 	.short	0x0018


	//----- nvinfo : EIATTR_SW_WAR
	.align		4
.L_27:
        /*0074*/ 	.byte	0x04, 0x36
        /*0076*/ 	.short	(.L_29 - .L_28)
.L_28:
        /*0078*/ 	.word	0x00000008
.L_29:


//--------------------- .nv.info._Z10cuda_pivotiiiiPfPi --------------------------
	.section	.nv.info._Z10cuda_pivotiiiiPfPi,"",@"SHT_CUDA_INFO"
	.sectionflags	@""
	.align	4


	//----- nvinfo : EIATTR_CUDA_API_VERSION
	.align		4
        /*0000*/ 	.byte	0x04, 0x37
        /*0002*/ 	.short	(.L_31 - .L_30)
.L_30:
        /*0004*/ 	.word	0x00000082


	//----- nvinfo : EIATTR_KPARAM_INFO
	.align		4
.L_31:
        /*0008*/ 	.byte	0x04, 0x17
        /*000a*/ 	.short	(.L_33 - .L_32)
.L_32:
        /*000c*/ 	.word	0x00000000
        /*0010*/ 	.short	0x0005
        /*0012*/ 	.short	0x0018
        /*0014*/ 	.byte	0x00, 0xf5, 0x21, 0x00


	//----- nvinfo : EIATTR_KPARAM_INFO
	.align		4
.L_33:
        /*0018*/ 	.byte	0x04, 0x17
        /*001a*/ 	.short	(.L_35 - .L_34)
.L_34:
        /*001c*/ 	.word	0x00000000
        /*0020*/ 	.short	0x0004
        /*0022*/ 	.short	0x0010
        /*0024*/ 	.byte	0x00, 0xf5, 0x21, 0x00


	//----- nvinfo : EIATTR_KPARAM_INFO
	.align		4
.L_35:
        /*0028*/ 	.byte	0x04, 0x17
        /*002a*/ 	.short	(.L_37 - .L_36)
.L_36:
        /*002c*/ 	.word	0x00000000
        /*0030*/ 	.short	0x0003
        /*0032*/ 	.short	0x000c
        /*0034*/ 	.byte	0x00, 0xf0, 0x11, 0x00


	//----- nvinfo : EIATTR_KPARAM_INFO
	.align		4
.L_37:
        /*0038*/ 	.byte	0x04, 0x17
        /*003a*/ 	.short	(.L_39 - .L_38)
.L_38:
        /*003c*/ 	.word	0x00000000
        /*0040*/ 	.short	0x0002
        /*0042*/ 	.short	0x0008
        /*0044*/ 	.byte	0x00, 0xf0, 0x11, 0x00


	//----- nvinfo : EIATTR_KPARAM_INFO
	.align		4
.L_39:
        /*0048*/ 	.byte	0x04, 0x17
        /*004a*/ 	.short	(.L_41 - .L_40)
.L_40:
        /*004c*/ 	.word	0x00000000
        /*0050*/ 	.short	0x0001
        /*0052*/ 	.short	0x0004
        /*0054*/ 	.byte	0x00, 0xf0, 0x11, 0x00


	//----- nvinfo : EIATTR_KPARAM_INFO
	.align		4
.L_41:
        /*0058*/ 	.byte	0x04, 0x17
        /*005a*/ 	.short	(.L_43 - .L_42)
.L_42:
        /*005c*/ 	.word	0x00000000
        /*0060*/ 	.short	0x0000
        /*0062*/ 	.short	0x0000
        /*0064*/ 	.byte	0x00, 0xf0, 0x11, 0x00


	//----- nvinfo : EIATTR_SPARSE_MMA_MASK
	.align		4
.L_43:
        /*0068*/ 	.byte	0x03, 0x50
        /*006a*/ 	.short	0x0000


	//----- nvinfo : EIATTR_MAXREG_COUNT
	.align		4
        /*006c*/ 	.byte	0x03, 0x1b
        /*006e*/ 	.short	0x00ff


	//----- nvinfo : EIATTR_NUM_BARRIERS
	.align		4
        /*0070*/ 	.byte	0x02, 0x4c
        /*0072*/ 	.byte	0x01
	.zero		1


	//----- nvinfo : EIATTR_MERCURY_ISA_VERSION
	.align		4
        /*0074*/ 	.byte	0x03, 0x5f
        /*0076*/ 	.short	0x0101


	//----- nvinfo : EIATTR_VRC_CTA_INIT_COUNT
	.align		4
        /*0078*/ 	.byte	0x02, 0x4a
	.zero		1
	.zero		1


	//----- nvinfo : EIATTR_EXIT_INSTR_OFFSETS
	.align		4
        /*007c*/ 	.byte	0x04, 0x1c
        /*007e*/ 	.short	(.L_45 - .L_44)


	//   ....[0]....
.L_44:
        /*0080*/ 	.word	0x00000340


	//   ....[1]....
        /*0084*/ 	.word	0x000003a0


	//----- nvinfo : EIATTR_CRS_STACK_SIZE
	.align		4
.L_45:
        /*0088*/ 	.byte	0x04, 0x1e
        /*008a*/ 	.short	(.L_47 - .L_46)
.L_46:
        /*008c*/ 	.word	0x00000000


	//----- nvinfo : EIATTR_CBANK_PARAM_SIZE
	.align		4
.L_47:
        /*0090*/ 	.byte	0x03, 0x19
        /*0092*/ 	.short	0x0020


	//----- nvinfo : EIATTR_PARAM_CBANK
	.align		4
        /*0094*/ 	.byte	0x04, 0x0a
        /*0096*/ 	.short	(.L_49 - .L_48)
	.align		4
.L_48:
        /*0098*/ 	.word	index@(.nv.constant0._Z10cuda_pivotiiiiPfPi)
        /*009c*/ 	.short	0x0380
        /*009e*/ 	.short	0x0020


	//----- nvinfo : EIATTR_SW_WAR
	.align		4
.L_49:
        /*00a0*/ 	.byte	0x04, 0x36
        /*00a2*/ 	.short	(.L_51 - .L_50)
.L_50:
        /*00a4*/ 	.word	0x00000008
.L_51:


//--------------------- .nv.callgraph             --------------------------
	.section	.nv.callgraph,"",@"SHT_CUDA_CALLGRAPH"
	.align	4
	.sectionentsize	8
	.align		4
        /*0000*/ 	.word	0x00000000
	.align		4
        /*0004*/ 	.word	0xffffffff
	.align		4
        /*0008*/ 	.word	0x00000000
	.align		4
        /*000c*/ 	.word	0xfffffffe
	.align		4
        /*0010*/ 	.word	0x00000000
	.align		4
        /*0014*/ 	.word	0xfffffffd
	.align		4
        /*0018*/ 	.word	0x00000000
	.align		4
        /*001c*/ 	.word	0xfffffffc


//--------------------- .text._Z11cuda2_pivotifPfS_ --------------------------
	.section	.text._Z11cuda2_pivotifPfS_,"ax",@progbits
	.align	128
        .global         _Z11cuda2_pivotifPfS_
        .type           _Z11cuda2_pivotifPfS_,@function
        .size           _Z11cuda2_pivotifPfS_,(.L_x_18 - _Z11cuda2_pivotifPfS_)
        .other          _Z11cuda2_pivotifPfS_,@"STO_CUDA_ENTRY STV_DEFAULT"
_Z11cuda2_pivotifPfS_:
.text._Z11cuda2_pivotifPfS_:
[----:B------:R-:W-:Y:S01]  /*0000*/  LDC R1, c[0x0][0x37c] ;  /* 0x0000df00ff017b82 */ /* 0x000fe20000000800 */
[----:B------:R-:W0:Y:S07]  /*0010*/  S2R R0, SR_TID.X ;  /* 0x0000000000007919 */ /* 0x000e2e0000002100 */
[----:B------:R-:W0:Y:S01]  /*0020*/  S2UR UR4, SR_CTAID.X ;  /* 0x00000000000479c3 */ /* 0x000e220000002500 */
[----:B------:R-:W1:Y:S07]  /*0030*/  LDCU UR5, c[0x0][0x380] ;  /* 0x00007000ff0577ac */ /* 0x000e6e0008000800 */
[----:B------:R-:W0:Y:S02]  /*0040*/  LDC R7, c[0x0][0x360] ;  /* 0x0000d800ff077b82 */ /* 0x000e240000000800 */
[----:B0-----:R-:W-:-:S05]  /*0050*/  IMAD R7, R7, UR4, R0 ;  /* 0x0000000407077c24 */ /* 0x001fca000f8e0200 */
[----:B-1----:R-:W-:-:S13]  /*0060*/  ISETP.GE.AND P0, PT, R7, UR5, PT ;  /* 0x0000000507007c0c */ /* 0x002fda000bf06270 */
[----:B------:R-:W-:Y:S05]  /*0070*/  @P0 EXIT ;  /* 0x000000000000094d */ /* 0x000fea0003800000 */
[----:B------:R-:W0:Y:S01]  /*0080*/  LDC.64 R2, c[0x0][0x390] ;  /* 0x0000e400ff027b82 */ /* 0x000e220000000a00 */
[----:B------:R-:W1:Y:S01]  /*0090*/  LDCU.64 UR4, c[0x0][0x358] ;  /* 0x00006b00ff0477ac */ /* 0x000e620008000a00 */
[----:B------:R-:W2:Y:S06]  /*00a0*/  LDCU UR6, c[0x0][0x384] ;  /* 0x00007080ff0677ac */ /* 0x000eac0008000800 */
[----:B------:R-:W3:Y:S01]  /*00b0*/  LDC.64 R4, c[0x0][0x388] ;  /* 0x0000e200ff047b82 */ /* 0x000ee20000000a00 */
[----:B0-----:R-:W-:-:S06]  /*00c0*/  IMAD.WIDE R2, R7, 0x4, R2 ;  /* 0x0000000407027825 */ /* 0x001fcc00078e0202 */
[----:B-1----:R-:W2:Y:S01]  /*00d0*/  LDG.E R2, desc[UR4][R2.64] ;  /* 0x0000000402027981 */ /* 0x002ea2000c1e1900 */
[----:B---3--:R-:W-:-:S05]  /*00e0*/  IMAD.WIDE R4, R7, 0x4, R4 ;  /* 0x0000000407047825 */ /* 0x008fca00078e0204 */
[----:B------:R-:W2:Y:S02]  /*00f0*/  LDG.E R7, desc[UR4][R4.64] ;  /* 0x0000000404077981 */ /* 0x000ea4000c1e1900 */
[----:B--2---:R-:W-:-:S05]  /*0100*/  FFMA R7, -R2, UR6, R7 ;  /* 0x0000000602077c23 */ /* 0x004fca0008000107 */
[----:B------:R-:W-:Y:S01]  /*0110*/  STG.E desc[UR4][R4.64], R7 ;  /* 0x0000000704007986 */ /* 0x000fe2000c101904 */
[----:B------:R-:W-:Y:S05]  /*0120*/  EXIT ;  /* 0x000000000000794d */ /* 0x000fea0003800000 */
.L_x_0:
[----:B------:R-:W-:-:S00]  /*0130*/  BRA `(.L_x_0) ;  /* 0xfffffffc00fc7947 */ /* 0x000fc0000383ffff */
[----:B------:R-:W-:-:S00]  /*0140*/  NOP ;  /* 0x0000000000007918 */ /* 0x000fc00000000000 */
        /* <DEDUP_REMOVED lines=11> */
.L_x_18:


//--------------------- .text._Z10cuda_pivotiiiiPfPi --------------------------
	.section	.text._Z10cuda_pivotiiiiPfPi,"ax",@progbits
	.align	128
        .global         _Z10cuda_pivotiiiiPfPi
        .type           _Z10cuda_pivotiiiiPfPi,@function
        .size           _Z10cuda_pivotiiiiPfPi,(.L_x_17 - _Z10cuda_pivotiiiiPfPi)
        .other          _Z10cuda_pivotiiiiPfPi,@"STO_CUDA_ENTRY STV_DEFAULT"
_Z10cuda_pivotiiiiPfPi:
.text._Z10cuda_pivotiiiiPfPi:
[----:B------:R-:W-:Y:S01]  /*0000*/  LDC R1, c[0x0][0x37c] ;  /* 0x0000df00ff017b82 */ /* 0x000fe20000000800 */
[----:B------:R-:W0:Y:S01]  /*0010*/  S2R R5, SR_CTAID.Y ;  /* 0x0000000000057919 */ /* 0x000e220000002600 */
[----:B------:R-:W1:Y:S01]  /*0020*/  LDCU.64 UR6, c[0x0][0x380] ;  /* 0x00007000ff0677ac */ /* 0x000e620008000a00 */
[----:B------:R-:W-:Y:S01]  /*0030*/  BSSY.RECONVERGENT B0, `(.L_x_1) ;  /* 0x000002c000007945 */ /* 0x000fe20003800200 */
[----:B------:R-:W0:Y:S01]  /*0040*/  S2R R0, SR_TID.Y ;  /* 0x0000000000007919 */ /* 0x000e220000002200 */
[----:B------:R-:W2:Y:S01]  /*0050*/  LDCU.64 UR4, c[0x0][0x358] ;  /* 0x00006b00ff0477ac */ /* 0x000ea20008000a00 */
[----:B------:R-:W3:Y:S01]  /*0060*/  S2R R2, SR_CTAID.X ;  /* 0x0000000000027919 */ /* 0x000ee20000002500 */
[----:B------:R-:W3:Y:S01]  /*0070*/  S2R R3, SR_TID.X ;  /* 0x0000000000037919 */ /* 0x000ee20000002100 */
[----:B-1----:R-:W-:Y:S02]  /*0080*/  IMAD.U32 R11, RZ, RZ, UR6 ;  /* 0x00000006ff0b7e24 */ /* 0x002fe4000f8e00ff */
[----:B0-----:R-:W-:-:S05]  /*0090*/  IMAD R5, R5, R5, R0 ;  /* 0x0000000505057224 */ /* 0x001fca00078e0200 */
[----:B------:R-:W-:Y:S01]  /*00a0*/  ISETP.NE.AND P0, PT, R5, UR7, PT ;  /* 0x0000000705007c0c */ /* 0x000fe2000bf05270 */
[----:B---3--:R-:W-:-:S05]  /*00b0*/  IMAD R2, R2, R2, R3 ;  /* 0x0000000202027224 */ /* 0x008fca00078e0203 */
[----:B------:R-:W-:-:S13]  /*00c0*/  ISETP.EQ.OR P0, PT, R2, R11, !P0 ;  /* 0x0000000b0200720c */ /* 0x000fda0004702670 */
[----:B--2---:R-:W-:Y:S05]  /*00d0*/  @P0 BRA `(.L_x_2) ;  /* 0x0000000000840947 */ /* 0x004fea0003800000 */
[----:B------:R-:W0:Y:S08]  /*00e0*/  LDC R0, c[0x0][0x38c] ;  /* 0x0000e300ff007b82 */ /* 0x000e300000000800 */
[----:B------:R-:W1:Y:S01]  /*00f0*/  LDC.64 R8, c[0x0][0x390] ;  /* 0x0000e400ff087b82 */ /* 0x000e620000000a00 */
[----:B0-----:R-:W-:-:S04]  /*0100*/  IMAD R7, R11, R0, UR7 ;  /* 0x000000070b077e24 */ /* 0x001fc8000f8e0200 */
[----:B-1----:R-:W-:-:S05]  /*0110*/  IMAD.WIDE R6, R7, 0x4, R8 ;  /* 0x0000000407067825 */ /* 0x002fca00078e0208 */
[----:B------:R-:W2:Y:S01]  /*0120*/  LDG.E R3, desc[UR4][R6.64] ;  /* 0x0000000406037981 */ /* 0x000ea2000c1e1900 */
[----:B------:R-:W-:-:S04]  /*0130*/  IMAD R11, R2, R0, UR7 ;  /* 0x00000007020b7e24 */ /* 0x000fc8000f8e0200 */
[----:B------:R-:W-:-:S05]  /*0140*/  IMAD.WIDE R8, R11, 0x4, R8 ;  /* 0x000000040b087825 */ /* 0x000fca00078e0208 */
[----:B------:R-:W3:Y:S01]  /*0150*/  LDG.E R0, desc[UR4][R8.64] ;  /* 0x0000000408007981 */ /* 0x000ee2000c1e1900 */
[----:B------:R-:W-:Y:S01]  /*0160*/  BSSY.RECONVERGENT B1, `(.L_x_3) ;  /* 0x000000c000017945 */ /* 0x000fe20003800200 */
[----:B--2---:R-:W0:Y:S08]  /*0170*/  MUFU.RCP R4, R3 ;  /* 0x0000000300047308 */ /* 0x004e300000001000 */
[----:B---3--:R-:W1:Y:S01]  /*0180*/  FCHK P0, R0, R3 ;  /* 0x0000000300007302 */ /* 0x008e620000000000 */
[----:B0-----:R-:W-:-:S04]  /*0190*/  FFMA R11, -R3, R4, 1 ;  /* 0x3f800000030b7423 */ /* 0x001fc80000000104 */
[----:B------:R-:W-:-:S04]  /*01a0*/  FFMA R11, R4, R11, R4 ;  /* 0x0000000b040b7223 */ /* 0x000fc80000000004 */
[----:B------:R-:W-:-:S04]  /*01b0*/  FFMA R4, R0, R11, RZ ;  /* 0x0000000b00047223 */ /* 0x000fc800000000ff */
[----:B------:R-:W-:-:S04]  /*01c0*/  FFMA R10, -R3, R4, R0 ;  /* 0x00000004030a7223 */ /* 0x000fc80000000100 */
[----:B------:R-:W-:Y:S01]  /*01d0*/  FFMA R4, R11, R10, R4 ;  /* 0x0000000a0b047223 */ /* 0x000fe20000000004 */
[----:B-1----:R-:W-:Y:S06]  /*01e0*/  @!P0 BRA `(.L_x_4) ;  /* 0x00000000000c8947 */ /* 0x002fec0003800000 */
[----:B------:R-:W-:-:S07]  /*01f0*/  MOV R4, 0x210 ;  /* 0x0000021000047802 */ /* 0x000fce0000000f00 */
[----:B------:R-:W-:Y:S05]  /*0200*/  CALL.REL.NOINC `($__internal_0_$__cuda_sm3x_div_rn_noftz_f32_slowpath) ;  /* 0x0000000000687944 */ /* 0x000fea0003c00000 */
[----:B------:R-:W-:-:S07]  /*0210*/  IMAD.MOV.U32 R4, RZ, RZ, R0 ;  /* 0x000000ffff047224 */ /* 0x000fce00078e0000 */
.L_x_4:
[----:B------:R-:W-:Y:S05]  /*0220*/  BSYNC.RECONVERGENT B1 ;  /* 0x0000000000017941 */ /* 0x000fea0003800200 */
.L_x_3:
[----:B------:R-:W0:Y:S01]  /*0230*/  LDCU UR8, c[0x0][0x380] ;  /* 0x00007000ff0877ac */ /* 0x000e220008000800 */
[----:B------:R-:W1:Y:S01]  /*0240*/  LDC.64 R6, c[0x0][0x390] ;  /* 0x0000e400ff067b82 */ /* 0x000e620000000a00 */
[----:B------:R-:W2:Y:S01]  /*0250*/  LDCU UR6, c[0x0][0x38c] ;  /* 0x00007180ff0677ac */ /* 0x000ea20008000800 */
[----:B0-----:R-:W-:Y:S02]  /*0260*/  IMAD.U32 R11, RZ, RZ, UR8 ;  /* 0x00000008ff0b7e24 */ /* 0x001fe4000f8e00ff */
[--C-:B--2---:R-:W-:Y:S02]  /*0270*/  IMAD R9, R2, UR6, R5.reuse ;  /* 0x0000000602097c24 */ /* 0x104fe4000f8e0205 */
[----:B------:R-:W-:Y:S02]  /*0280*/  IMAD R3, R11, UR6, R5 ;  /* 0x000000060b037c24 */ /* 0x000fe4000f8e0205 */
[----:B-1----:R-:W-:-:S04]  /*0290*/  IMAD.WIDE R8, R9, 0x4, R6 ;  /* 0x0000000409087825 */ /* 0x002fc800078e0206 */
[----:B------:R-:W-:Y:S01]  /*02a0*/  IMAD.WIDE R6, R3, 0x4, R6 ;  /* 0x0000000403067825 */ /* 0x000fe200078e0206 */
[----:B------:R-:W2:Y:S05]  /*02b0*/  LDG.E R0, desc[UR4][R8.64] ;  /* 0x0000000408007981 */ /* 0x000eaa000c1e1900 */
[----:B------:R-:W2:Y:S02]  /*02c0*/  LDG.E R7, desc[UR4][R6.64] ;  /* 0x0000000406077981 */ /* 0x000ea4000c1e1900 */
[----:B--2---:R-:W-:-:S05]  /*02d0*/  FFMA R3, R7, -R4, R0 ;  /* 0x8000000407037223 */ /* 0x004fca0000000000 */
[----:B------:R0:W-:Y:S02]  /*02e0*/  STG.E desc[UR4][R8.64], R3 ;  /* 0x0000000308007986 */ /* 0x0001e4000c101904 */
.L_x_2:
[----:B------:R-:W-:Y:S05]  /*02f0*/  BSYNC.RECONVERGENT B0 ;  /* 0x0000000000007941 */ /* 0x000fea0003800200 */
.L_x_1:
[----:B------:R-:W1:Y:S01]  /*0300*/  LDCU UR6, c[0x0][0x384] ;  /* 0x00007080ff0677ac */ /* 0x000e620008000800 */
[----:B------:R-:W-:Y:S01]  /*0310*/  BAR.SYNC.DEFER_BLOCKING 0x0 ;  /* 0x0000000000007b1d */ /* 0x000fe20000010000 */
[----:B-1----:R-:W-:-:S04]  /*0320*/  ISETP.NE.AND P0, PT, R5, UR6, PT ;  /* 0x0000000605007c0c */ /* 0x002fc8000bf05270 */
[----:B------:R-:W-:-:S13]  /*0330*/  ISETP.EQ.OR P0, PT, R2, R11, P0 ;  /* 0x0000000b0200720c */ /* 0x000fda0000702670 */
[----:B------:R-:W-:Y:S05]  /*0340*/  @P0 EXIT ;  /* 0x000000000000094d */ /* 0x000fea0003800000 */
[----:B0-----:R-:W0:Y:S08]  /*0350*/  LDC R3, c[0x0][0x38c] ;  /* 0x0000e300ff037b82 */ /* 0x001e300000000800 */
[----:B------:R-:W1:Y:S01]  /*0360*/  LDC.64 R4, c[0x0][0x390] ;  /* 0x0000e400ff047b82 */ /* 0x000e620000000a00 */
[----:B0-----:R-:W-:-:S04]  /*0370*/  IMAD R3, R2, R3, UR6 ;  /* 0x0000000602037e24 */ /* 0x001fc8000f8e0203 */
[----:B-1----:R-:W-:-:S05]  /*0380*/  IMAD.WIDE R4, R3, 0x4, R4 ;  /* 0x0000000403047825 */ /* 0x002fca00078e0204 */
[----:B------:R-:W-:Y:S01]  /*0390*/  STG.E desc[UR4][R4.64], RZ ;  /* 0x000000ff04007986 */ /* 0x000fe2000c101904 */
[----:B------:R-:W-:Y:S05]  /*03a0*/  EXIT ;  /* 0x000000000000794d */ /* 0x000fea0003800000 */
        .weak           $__internal_0_$__cuda_sm3x_div_rn_noftz_f32_slowpath
        .type           $__internal_0_$__cuda_sm3x_div_rn_noftz_f32_slowpath,@function
        .size           $__internal_0_$__cuda_sm3x_div_rn_noftz_f32_slowpath,(.L_x_17 - $__internal_0_$__cuda_sm3x_div_rn_noftz_f32_slowpath)
$__internal_0_$__cuda_sm3x_div_rn_noftz_f32_slowpath:
[--C-:B------:R-:W-:Y:S01]  /*03b0*/  SHF.R.U32.HI R7, RZ, 0x17, R3.reuse ;  /* 0x00000017ff077819 */ /* 0x100fe20000011603 */
[----:B------:R-:W-:Y:S01]  /*03c0*/  BSSY.RECONVERGENT B2, `(.L_x_5) ;  /* 0x0000064000027945 */ /* 0x000fe20003800200 */
[--C-:B------:R-:W-:Y:S01]  /*03d0*/  SHF.R.U32.HI R6, RZ, 0x17, R0.reuse ;  /* 0x00000017ff067819 */ /* 0x100fe20000011600 */
[----:B------:R-:W-:Y:S01]  /*03e0*/  IMAD.MOV.U32 R8, RZ, RZ, R0 ;  /* 0x000000ffff087224 */ /* 0x000fe200078e0000 */
[----:B------:R-:W-:Y:S01]  /*03f0*/  LOP3.LUT R7, R7, 0xff, RZ, 0xc0, !PT ;  /* 0x000000ff07077812 */ /* 0x000fe200078ec0ff */
[----:B------:R-:W-:Y:S01]  /*0400*/  IMAD.MOV.U32 R9, RZ, RZ, R3 ;  /* 0x000000ffff097224 */ /* 0x000fe200078e0003 */
[----:B------:R-:W-:-:S03]  /*0410*/  LOP3.LUT R6, R6, 0xff, RZ, 0xc0, !PT ;  /* 0x000000ff06067812 */ /* 0x000fc600078ec0ff */
[----:B------:R-:W-:Y:S02]  /*0420*/  VIADD R12, R7, 0xffffffff ;  /* 0xffffffff070c7836 */ /* 0x000fe40000000000 */
[----:B------:R-:W-:-:S03]  /*0430*/  VIADD R11, R6, 0xffffffff ;  /* 0xffffffff060b7836 */ /* 0x000fc60000000000 */
[----:B------:R-:W-:-:S04]  /*0440*/  ISETP.GT.U32.AND P0, PT, R12, 0xfd, PT ;  /* 0x000000fd0c00780c */ /* 0x000fc80003f04070 */
[----:B------:R-:W-:-:S13]  /*0450*/  ISETP.GT.U32.OR P0, PT, R11, 0xfd, P0 ;  /* 0x000000fd0b00780c */ /* 0x000fda0000704470 */
[----:B------:R-:W-:Y:S01]  /*0460*/  @!P0 IMAD.MOV.U32 R10, RZ, RZ, RZ ;  /* 0x000000ffff0a8224 */ /* 0x000fe200078e00ff */
[----:B------:R-:W-:Y:S06]  /*0470*/  @!P0 BRA `(.L_x_6) ;  /* 0x00000000005c8947 */ /* 0x000fec0003800000 */
[----:B------:R-:W-:Y:S02]  /*0480*/  FSETP.GTU.FTZ.AND P0, PT, |R0|, +INF , PT ;  /* 0x7f8000000000780b */ /* 0x000fe40003f1c200 */
[----:B------:R-:W-:-:S04]  /*0490*/  FSETP.GTU.FTZ.AND P1, PT, |R3|, +INF , PT ;  /* 0x7f8000000300780b */ /* 0x000fc80003f3c200 */
[----:B------:R-:W-:-:S13]  /*04a0*/  PLOP3.LUT P0, PT, P0, P1, PT, 0xf8, 0x8f ;  /* 0x00000000008f781c */ /* 0x000fda0000703f70 */
[----:B------:R-:W-:Y:S05]  /*04b0*/  @P0 BRA `(.L_x_7) ;  /* 0x00000004004c0947 */ /* 0x000fea0003800000 */
[----:B------:R-:W-:-:S13]  /*04c0*/  LOP3.LUT P0, RZ, R9, 0x7fffffff, R8, 0xc8, !PT ;  /* 0x7fffffff09ff7812 */ /* 0x000fda000780c808 */
[----:B------:R-:W-:Y:S05]  /*04d0*/  @!P0 BRA `(.L_x_8) ;  /* 0x00000004003c8947 */ /* 0x000fea0003800000 */
[C---:B------:R-:W-:Y:S02]  /*04e0*/  FSETP.NEU.FTZ.AND P2, PT, |R0|.reuse, +INF , PT ;  /* 0x7f8000000000780b */ /* 0x040fe40003f5d200 */
[----:B------:R-:W-:Y:S02]  /*04f0*/  FSETP.NEU.FTZ.AND P1, PT, |R3|, +INF , PT ;  /* 0x7f8000000300780b */ /* 0x000fe40003f3d200 */
[----:B------:R-:W-:-:S11]  /*0500*/  FSETP.NEU.FTZ.AND P0, PT, |R0|, +INF , PT ;  /* 0x7f8000000000780b */ /* 0x000fd60003f1d200 */
[----:B------:R-:W-:Y:S05]  /*0510*/  @!P1 BRA !P2, `(.L_x_8) ;  /* 0x00000004002c9947 */ /* 0x000fea0005000000 */
[----:B------:R-:W-:-:S04]  /*0520*/  LOP3.LUT P2, RZ, R8, 0x7fffffff, RZ, 0xc0, !PT ;  /* 0x7fffffff08ff7812 */ /* 0x000fc8000784c0ff */
[----:B------:R-:W-:-:S13]  /*0530*/  PLOP3.LUT P1, PT, P1, P2, PT, 0x2f, 0xf2 ;  /* 0x0000000000f2781c */ /* 0x000fda0000f24577 */
[----:B------:R-:W-:Y:S05]  /*0540*/  @P1 BRA `(.L_x_9) ;  /* 0x0000000400181947 */ /* 0x000fea0003800000 */
[----:B------:R-:W-:-:S04]  /*0550*/  LOP3.LUT P1, RZ, R9, 0x7fffffff, RZ, 0xc0, !PT ;  /* 0x7fffffff09ff7812 */ /* 0x000fc8000782c0ff */
[----:B------:R-:W-:-:S13]  /*0560*/  PLOP3.LUT P0, PT, P0, P1, PT, 0x2f, 0xf2 ;  /* 0x0000000000f2781c */ /* 0x000fda0000702577 */
[----:B------:R-:W-:Y:S05]  /*0570*/  @P0 BRA `(.L_x_10) ;  /* 0x0000000400000947 */ /* 0x000fea0003800000 */
[----:B------:R-:W-:Y:S02]  /*0580*/  ISETP.GE.AND P0, PT, R11, RZ, PT ;  /* 0x000000ff0b00720c */ /* 0x000fe40003f06270 */
[----:B------:R-:W-:-:S11]  /*0590*/  ISETP.GE.AND P1, PT, R12, RZ, PT ;  /* 0x000000ff0c00720c */ /* 0x000fd60003f26270 */
[----:B------:R-:W-:Y:S02]  /*05a0*/  @P0 IMAD.MOV.U32 R10, RZ, RZ, RZ ;  /* 0x000000ffff0a0224 */ /* 0x000fe400078e00ff */
[----:B------:R-:W-:Y:S01]  /*05b0*/  @!P0 FFMA R8, R0, 1.84467440737095516160e+19, RZ ;  /* 0x5f80000000088823 */ /* 0x000fe200000000ff */
[----:B------:R-:W-:Y:S02]  /*05c0*/  @!P0 IMAD.MOV.U32 R10, RZ, RZ, -0x40 ;  /* 0xffffffc0ff0a8424 */ /* 0x000fe400078e00ff */
[----:B------:R-:W-:Y:S02]  /*05d0*/  @!P1 FFMA R9, R3, 1.84467440737095516160e+19, RZ ;  /* 0x5f80000003099823 */ /* 0x000fe400000000ff */
[----:B------:R-:W-:-:S07]  /*05e0*/  @!P1 VIADD R10, R10, 0x40 ;  /* 0x000000400a0a9836 */ /* 0x000fce0000000000 */
.L_x_6:
[----:B------:R-:W-:Y:S01]  /*05f0*/  LEA R0, R7, 0xc0800000, 0x17 ;  /* 0xc080000007007811 */ /* 0x000fe200078eb8ff */
[----:B------:R-:W-:Y:S01]  /*0600*/  VIADD R6, R6, 0xffffff81 ;  /* 0xffffff8106067836 */ /* 0x000fe20000000000 */
[----:B------:R-:W-:Y:S02]  /*0610*/  BSSY.RECONVERGENT B3, `(.L_x_11) ;  /* 0x0000035000037945 */ /* 0x000fe40003800200 */
[----:B------:R-:W-:Y:S01]  /*0620*/  IADD3 R9, PT, PT, -R0, R9, RZ ;  /* 0x0000000900097210 */ /* 0x000fe20007ffe1ff */
[C---:B------:R-:W-:Y:S01]  /*0630*/  IMAD R0, R6.reuse, -0x800000, R8 ;  /* 0xff80000006007824 */ /* 0x040fe200078e0208 */
[----:B------:R-:W-:Y:S02]  /*0640*/  IADD3 R7, PT, PT, R6, 0x7f, -R7 ;  /* 0x0000007f06077810 */ /* 0x000fe40007ffe807 */
[----:B------:R-:W0:Y:S01]  /*0650*/  MUFU.RCP R3, R9 ;  /* 0x0000000900037308 */ /* 0x000e220000001000 */
[----:B------:R-:W-:Y:S02]  /*0660*/  FADD.FTZ R11, -R9, -RZ ;  /* 0x800000ff090b7221 */ /* 0x000fe40000010100 */
[----:B------:R-:W-:-:S02]  /*0670*/  IMAD.IADD R7, R7, 0x1, R10 ;  /* 0x0000000107077824 */ /* 0x000fc400078e020a */
[----:B0-----:R-:W-:-:S04]  /*0680*/  FFMA R12, R3, R11, 1 ;  /* 0x3f800000030c7423 */ /* 0x001fc8000000000b */
[----:B------:R-:W-:-:S04]  /*0690*/  FFMA R12, R3, R12, R3 ;  /* 0x0000000c030c7223 */ /* 0x000fc80000000003 */
[----:B------:R-:W-:-:S04]  /*06a0*/  FFMA R3, R0, R12, RZ ;  /* 0x0000000c00037223 */ /* 0x000fc800000000ff */
[----:B------:R-:W-:-:S04]  /*06b0*/  FFMA R8, R11, R3, R0 ;  /* 0x000000030b087223 */ /* 0x000fc80000000000 */
[----:B------:R-:W-:-:S04]  /*06c0*/  FFMA R13, R12, R8, R3 ;  /* 0x000000080c0d7223 */ /* 0x000fc80000000003 */
[----:B------:R-:W-:-:S04]  /*06d0*/  FFMA R8, R11, R13, R0 ;  /* 0x0000000d0b087223 */ /* 0x000fc80000000000 */
[----:B------:R-:W-:-:S05]  /*06e0*/  FFMA R0, R12, R8, R13 ;  /* 0x000000080c007223 */ /* 0x000fca000000000d */
[----:B------:R-:W-:-:S04]  /*06f0*/  SHF.R.U32.HI R3, RZ, 0x17, R0 ;  /* 0x00000017ff037819 */ /* 0x000fc80000011600 */
[----:B------:R-:W-:-:S05]  /*0700*/  LOP3.LUT R3, R3, 0xff, RZ, 0xc0, !PT ;  /* 0x000000ff03037812 */ /* 0x000fca00078ec0ff */
[----:B------:R-:W-:-:S04]  /*0710*/  IMAD.IADD R9, R3, 0x1, R7 ;  /* 0x0000000103097824 */ /* 0x000fc800078e0207 */
[----:B------:R-:W-:-:S05]  /*0720*/  VIADD R3, R9, 0xffffffff ;  /* 0xffffffff09037836 */ /* 0x000fca0000000000 */
[----:B------:R-:W-:-:S13]  /*0730*/  ISETP.GE.U32.AND P0, PT, R3, 0xfe, PT ;  /* 0x000000fe0300780c */ /* 0x000fda0003f06070 */
[----:B------:R-:W-:Y:S05]  /*0740*/  @!P0 BRA `(.L_x_12) ;  /* 0x0000000000808947 */ /* 0x000fea0003800000 */
[----:B------:R-:W-:-:S13]  /*0750*/  ISETP.GT.AND P0, PT, R9, 0xfe, PT ;  /* 0x000000fe0900780c */ /* 0x000fda0003f04270 */
[----:B------:R-:W-:Y:S05]  /*0760*/  @P0 BRA `(.L_x_13) ;  /* 0x00000000006c0947 */ /* 0x000fea0003800000 */
[----:B------:R-:W-:-:S13]  /*0770*/  ISETP.GE.AND P0, PT, R9, 0x1, PT ;  /* 0x000000010900780c */ /* 0x000fda0003f06270 */
[----:B------:R-:W-:Y:S05]  /*0780*/  @P0 BRA `(.L_x_14) ;  /* 0x0000000000740947 */ /* 0x000fea0003800000 */
[----:B------:R-:W-:Y:S02]  /*0790*/  ISETP.GE.AND P0, PT, R9, -0x18, PT ;  /* 0xffffffe80900780c */ /* 0x000fe40003f06270 */
[----:B------:R-:W-:-:S11]  /*07a0*/  LOP3.LUT R0, R0, 0x80000000, RZ, 0xc0, !PT ;  /* 0x8000000000007812 */ /* 0x000fd600078ec0ff */
[----:B------:R-:W-:Y:S05]  /*07b0*/  @!P0 BRA `(.L_x_14) ;  /* 0x0000000000688947 */ /* 0x000fea0003800000 */
[CCC-:B------:R-:W-:Y:S01]  /*07c0*/  FFMA.RZ R3, R12.reuse, R8.reuse, R13.reuse ;  /* 0x000000080c037223 */ /* 0x1c0fe2000000c00d */
[CCC-:B------:R-:W-:Y:S01]  /*07d0*/  FFMA.RM R6, R12.reuse, R8.reuse, R13.reuse ;  /* 0x000000080c067223 */ /* 0x1c0fe2000000400d */
[C---:B------:R-:W-:Y:S02]  /*07e0*/  ISETP.NE.AND P2, PT, R9.reuse, RZ, PT ;  /* 0x000000ff0900720c */ /* 0x040fe40003f45270 */
[----:B------:R-:W-:Y:S02]  /*07f0*/  ISETP.NE.AND P1, PT, R9, RZ, PT ;  /* 0x000000ff0900720c */ /* 0x000fe40003f25270 */
[----:B------:R-:W-:Y:S01]  /*0800*/  LOP3.LUT R7, R3, 0x7fffff, RZ, 0xc0, !PT ;  /* 0x007fffff03077812 */ /* 0x000fe200078ec0ff */
[----:B------:R-:W-:Y:S01]  /*0810*/  FFMA.RP R3, R12, R8, R13 ;  /* 0x000000080c037223 */ /* 0x000fe2000000800d */
[C---:B------:R-:W-:Y:S01]  /*0820*/  VIADD R8, R9.reuse, 0x20 ;  /* 0x0000002009087836 */ /* 0x040fe20000000000 */
[----:B------:R-:W-:Y:S02]  /*0830*/  IADD3 R9, PT, PT, -R9, RZ, RZ ;  /* 0x000000ff09097210 */ /* 0x000fe40007ffe1ff */
[----:B------:R-:W-:-:S02]  /*0840*/  LOP3.LUT R7, R7, 0x800000, RZ, 0xfc, !PT ;  /* 0x0080000007077812 */ /* 0x000fc400078efcff */
[----:B------:R-:W-:Y:S02]  /*0850*/  FSETP.NEU.FTZ.AND P0, PT, R3, R6, PT ;  /* 0x000000060300720b */ /* 0x000fe40003f1d000 */
[----:B------:R-:W-:Y:S02]  /*0860*/  SHF.L.U32 R8, R7, R8, RZ ;  /* 0x0000000807087219 */ /* 0x000fe400000006ff */
[----:B------:R-:W-:Y:S02]  /*0870*/  SEL R6, R9, RZ, P2 ;  /* 0x000000ff09067207 */ /* 0x000fe40001000000 */
[----:B------:R-:W-:Y:S02]  /*0880*/  ISETP.NE.AND P1, PT, R8, RZ, P1 ;  /* 0x000000ff0800720c */ /* 0x000fe40000f25270 */
[----:B------:R-:W-:Y:S02]  /*0890*/  SHF.R.U32.HI R6, RZ, R6, R7 ;  /* 0x00000006ff067219 */ /* 0x000fe40000011607 */
[----:B------:R-:W-:-:S02]  /*08a0*/  PLOP3.LUT P0, PT, P0, P1, PT, 0xf8, 0x8f ;  /* 0x00000000008f781c */ /* 0x000fc40000703f70 */
[----:B------:R-:W-:Y:S02]  /*08b0*/  SHF.R.U32.HI R8, RZ, 0x1, R6 ;  /* 0x00000001ff087819 */ /* 0x000fe40000011606 */
[----:B------:R-:W-:-:S04]  /*08c0*/  SEL R3, RZ, 0x1, !P0 ;  /* 0x00000001ff037807 */ /* 0x000fc80004000000 */
[----:B------:R-:W-:-:S04]  /*08d0*/  LOP3.LUT R3, R3, 0x1, R8, 0xf8, !PT ;  /* 0x0000000103037812 */ /* 0x000fc800078ef808 */
[----:B------:R-:W-:-:S05]  /*08e0*/  LOP3.LUT R3, R3, R6, RZ, 0xc0, !PT ;  /* 0x0000000603037212 */ /* 0x000fca00078ec0ff */
[----:B------:R-:W-:-:S05]  /*08f0*/  IMAD.IADD R3, R8, 0x1, R3 ;  /* 0x0000000108037824 */ /* 0x000fca00078e0203 */
[----:B------:R-:W-:Y:S01]  /*0900*/  LOP3.LUT R0, R3, R0, RZ, 0xfc, !PT ;  /* 0x0000000003007212 */ /* 0x000fe200078efcff */
[----:B------:R-:W-:Y:S06]  /*0910*/  BRA `(.L_x_14) ;  /* 0x0000000000107947 */ /* 0x000fec0003800000 */
.L_x_13:
[----:B------:R-:W-:-:S04]  /*0920*/  LOP3.LUT R0, R0, 0x80000000, RZ, 0xc0, !PT ;  /* 0x8000000000007812 */ /* 0x000fc800078ec0ff */
[----:B------:R-:W-:Y:S01]  /*0930*/  LOP3.LUT R0, R0, 0x7f800000, RZ, 0xfc, !PT ;  /* 0x7f80000000007812 */ /* 0x000fe200078efcff */
[----:B------:R-:W-:Y:S06]  /*0940*/  BRA `(.L_x_14) ;  /* 0x0000000000047947 */ /* 0x000fec0003800000 */
.L_x_12:
[----:B------:R-:W-:-:S07]  /*0950*/  IMAD R0, R7, 0x800000, R0 ;  /* 0x0080000007007824 */ /* 0x000fce00078e0200 */
.L_x_14:
[----:B------:R-:W-:Y:S05]  /*0960*/  BSYNC.RECONVERGENT B3 ;  /* 0x0000000000037941 */ /* 0x000fea0003800200 */
.L_x_11:
[----:B------:R-:W-:Y:S05]  /*0970*/  BRA `(.L_x_15) ;  /* 0x0000000000207947 */ /* 0x000fea0003800000 */
.L_x_10:
[----:B------:R-:W-:-:S04]  /*0980*/  LOP3.LUT R0, R9, 0x80000000, R8, 0x48, !PT ;  /* 0x8000000009007812 */ /* 0x000fc800078e4808 */
[----:B------:R-:W-:Y:S01]  /*0990*/  LOP3.LUT R0, R0, 0x7f800000, RZ, 0xfc, !PT ;  /* 0x7f80000000007812 */ /* 0x000fe200078efcff */
[----:B------:R-:W-:Y:S06]  /*09a0*/  BRA `(.L_x_15) ;  /* 0x0000000000147947 */ /* 0x000fec0003800000 */
.L_x_9:
[----:B------:R-:W-:Y:S01]  /*09b0*/  LOP3.LUT R0, R9, 0x80000000, R8, 0x48, !PT ;  /* 0x8000000009007812 */ /* 0x000fe200078e4808 */
[----:B------:R-:W-:Y:S06]  /*09c0*/  BRA `(.L_x_15) ;  /* 0x00000000000c7947 */ /* 0x000fec0003800000 */
.L_x_8:
[----:B------:R-:W0:Y:S01]  /*09d0*/  MUFU.RSQ R0, -QNAN ;  /* 0xffc0000000007908 */ /* 0x000e220000001400 */
[----:B------:R-:W-:Y:S05]  /*09e0*/  BRA `(.L_x_15) ;  /* 0x0000000000047947 */ /* 0x000fea0003800000 */
.L_x_7:
[----:B------:R-:W-:-:S07]  /*09f0*/  FADD.FTZ R0, R0, R3 ;  /* 0x0000000300007221 */ /* 0x000fce0000010000 */
.L_x_15:
[----:B------:R-:W-:Y:S05]  /*0a00*/  BSYNC.RECONVERGENT B2 ;  /* 0x0000000000027941 */ /* 0x000fea0003800200 */
.L_x_5:
[----:B------:R-:W-:Y:S02]  /*0a10*/  IMAD.MOV.U32 R6, RZ, RZ, R4 ;  /* 0x000000ffff067224 */ /* 0x000fe400078e0004 */
[----:B------:R-:W-:-:S04]  /*0a20*/  IMAD.MOV.U32 R7, RZ, RZ, 0x0 ;  /* 0x00000000ff077424 */ /* 0x000fc800078e00ff */
[----:B0-----:R-:W-:Y:S05]  /*0a30*/  RET.REL.NODEC R6 `(_Z10cuda_pivotiiiiPfPi) ;  /* 0xfffffff406707950 */ /* 0x001fea0003c3ffff */
.L_x_16:
        /* <DEDUP_REMOVED lines=12> */
.L_x_17:


//--------------------- .nv.shared.reserved.0     --------------------------
	.section	.nv.shared.reserved.0,"aw",@nobits
	.weak		__nv_reservedSMEM_offset_0_alias
	.size		__nv_reservedSMEM_offset_0_alias, 0, 64
	.other		__nv_reservedSMEM_offset_0_alias,@"STO_CUDA_RESERVED_SHARED STV_DEFAULT"
__nv_reservedSMEM_offset_0_alias:
	.zero		0
	.zero		64


//--------------------- .nv.constant0._Z11cuda2_pivotifPfS_ --------------------------
	.section	.nv.constant0._Z11cuda2_pivotifPfS_,"a",@progbits
	.sectionflags	@""
	.align	4
.nv.constant0._Z11cuda2_pivotifPfS_:
	.zero		920


//--------------------- .nv.constant0._Z10cuda_pivotiiiiPfPi --------------------------
	.section	.nv.constant0._Z10cuda_pivotiiiiPfPi,"a",@progbits
	.sectionflags	@""
	.align	4
.nv.constant0._Z10cuda_pivotiiiiPfPi:
	.zero		928


//--------------------- SYMBOLS --------------------------

	.type		.nv.reservedSmem.offset0,@object
	.size		.nv.reservedSmem.offset0,0x4
